//
// Generated by NVIDIA NVVM Compiler
//
// Compiler Build ID: CL-36424714
// Cuda compilation tools, release 13.0, V13.0.88
// Based on NVVM 20.0.0
//

.version 9.0
.target sm_100
.address_size 64

	// .globl	_Z13PictureKernelPhii

.visible .entry _Z13PictureKernelPhii(
	.param .u64 .ptr .align 1 _Z13PictureKernelPhii_param_0,
	.param .u32 _Z13PictureKernelPhii_param_1,
	.param .u32 _Z13PictureKernelPhii_param_2
)
{
	.reg .pred 	%p<33>;
	.reg .b32 	%r<216>;
	.reg .b64 	%rd<19>;

	ld.param.u64 	%rd2, [_Z13PictureKernelPhii_param_0];
	ld.param.u32 	%r95, [_Z13PictureKernelPhii_param_1];
	ld.param.u32 	%r94, [_Z13PictureKernelPhii_param_2];
	cvta.to.global.u64 	%rd1, %rd2;
	mov.u32 	%r96, %ntid.x;
	mov.u32 	%r97, %ntid.y;
	mov.u32 	%r98, %ctaid.x;
	mov.u32 	%r99, %ctaid.y;
	mov.u32 	%r1, %tid.x;
	mov.u32 	%r100, %tid.y;
	mul.lo.s32 	%r2, %r98, %r96;
	add.s32 	%r3, %r2, %r1;
	mad.lo.s32 	%r101, %r99, %r97, %r100;
	setp.ge.s32 	%p6, %r3, %r94;
	setp.ge.s32 	%p7, %r101, %r95;
	or.pred  	%p8, %p6, %p7;
	@%p8 bra 	$L__BB0_18;
	mul.lo.s32 	%r5, %r94, %r101;
	add.s32 	%r104, %r101, -3;
	setp.gt.u32 	%p9, %r101, 2;
	setp.lt.s32 	%p10, %r104, %r95;
	and.pred  	%p1, %p9, %p10;
	add.s32 	%r105, %r101, -2;
	setp.gt.u32 	%p11, %r101, 1;
	setp.lt.s32 	%p12, %r105, %r95;
	and.pred  	%p2, %p11, %p12;
	add.s32 	%r106, %r101, 1;
	setp.lt.u32 	%p3, %r106, %r95;
	add.s32 	%r6, %r101, 2;
	add.s32 	%r7, %r101, 3;
	mul.lo.s32 	%r107, %r2, 3;
	mad.lo.s32 	%r108, %r5, 3, %r107;
	mul.lo.s32 	%r109, %r1, 3;
	add.s32 	%r182, %r108, %r109;
	mul.lo.s32 	%r110, %r94, %r7;
	mad.lo.s32 	%r111, %r110, 3, %r107;
	add.s32 	%r181, %r111, %r109;
	mul.lo.s32 	%r112, %r94, %r6;
	mad.lo.s32 	%r113, %r112, 3, %r107;
	add.s32 	%r180, %r113, %r109;
	add.s32 	%r114, %r5, %r94;
	mad.lo.s32 	%r115, %r114, 3, %r107;
	add.s32 	%r179, %r115, %r109;
	add.s32 	%r116, %r101, -1;
	mul.lo.s32 	%r117, %r94, %r116;
	mad.lo.s32 	%r118, %r117, 3, %r107;
	add.s32 	%r178, %r118, %r109;
	mul.lo.s32 	%r119, %r94, %r105;
	mad.lo.s32 	%r120, %r119, 3, %r107;
	add.s32 	%r177, %r120, %r109;
	mul.lo.s32 	%r121, %r94, %r104;
	mad.lo.s32 	%r122, %r121, 3, %r107;
	add.s32 	%r176, %r122, %r109;
	mov.b32 	%r191, 0;
	mov.b32 	%r183, -3;
	mov.u32 	%r175, %r3;
	mov.u32 	%r190, %r191;
	mov.u32 	%r189, %r191;
	mov.u32 	%r188, %r191;
$L__BB0_2:
	add.s32 	%r123, %r175, -3;
	setp.gt.s32 	%p13, %r123, -1;
	setp.lt.s32 	%p14, %r123, %r94;
	and.pred  	%p4, %p13, %p14;
	and.pred  	%p15, %p4, %p1;
	not.pred 	%p16, %p15;
	@%p16 bra 	$L__BB0_4;
	add.s32 	%r124, %r176, -9;
	cvt.u64.u32 	%rd3, %r124;
	add.s64 	%rd4, %rd1, %rd3;
	ld.global.u8 	%r125, [%rd4];
	add.s32 	%r188, %r188, %r125;
	ld.global.u8 	%r126, [%rd4+1];
	add.s32 	%r189, %r189, %r126;
	ld.global.u8 	%r127, [%rd4+2];
	add.s32 	%r190, %r190, %r127;
	add.s32 	%r191, %r191, 1;
$L__BB0_4:
	and.pred  	%p17, %p4, %p2;
	not.pred 	%p18, %p17;
	@%p18 bra 	$L__BB0_6;
	add.s32 	%r128, %r177, -9;
	cvt.u64.u32 	%rd5, %r128;
	add.s64 	%rd6, %rd1, %rd5;
	ld.global.u8 	%r129, [%rd6];
	add.s32 	%r188, %r188, %r129;
	ld.global.u8 	%r130, [%rd6+1];
	add.s32 	%r189, %r189, %r130;
	ld.global.u8 	%r131, [%rd6+2];
	add.s32 	%r190, %r190, %r131;
	add.s32 	%r191, %r191, 1;
$L__BB0_6:
	setp.eq.s32 	%p19, %r101, 0;
	not.pred 	%p20, %p4;
	or.pred  	%p21, %p20, %p19;
	@%p21 bra 	$L__BB0_8;
	add.s32 	%r132, %r178, -9;
	cvt.u64.u32 	%rd7, %r132;
	add.s64 	%rd8, %rd1, %rd7;
	ld.global.u8 	%r133, [%rd8];
	add.s32 	%r188, %r188, %r133;
	ld.global.u8 	%r134, [%rd8+1];
	add.s32 	%r189, %r189, %r134;
	ld.global.u8 	%r135, [%rd8+2];
	add.s32 	%r190, %r190, %r135;
	add.s32 	%r191, %r191, 1;
$L__BB0_8:
	mov.pred 	%p32, 0;
	@%p20 bra 	$L__BB0_10;
	add.s32 	%r136, %r182, -9;
	cvt.u64.u32 	%rd9, %r136;
	add.s64 	%rd10, %rd1, %rd9;
	ld.global.u8 	%r137, [%rd10];
	add.s32 	%r188, %r188, %r137;
	ld.global.u8 	%r138, [%rd10+1];
	add.s32 	%r189, %r189, %r138;
	ld.global.u8 	%r139, [%rd10+2];
	add.s32 	%r190, %r190, %r139;
	add.s32 	%r191, %r191, 1;
	mov.pred 	%p32, %p3;
$L__BB0_10:
	not.pred 	%p24, %p32;
	@%p24 bra 	$L__BB0_12;
	add.s32 	%r140, %r179, -9;
	cvt.u64.u32 	%rd11, %r140;
	add.s64 	%rd12, %rd1, %rd11;
	ld.global.u8 	%r141, [%rd12];
	add.s32 	%r188, %r188, %r141;
	ld.global.u8 	%r142, [%rd12+1];
	add.s32 	%r189, %r189, %r142;
	ld.global.u8 	%r143, [%rd12+2];
	add.s32 	%r190, %r190, %r143;
	add.s32 	%r191, %r191, 1;
$L__BB0_12:
	setp.ge.u32 	%p25, %r6, %r95;
	not.pred 	%p26, %p4;
	or.pred  	%p27, %p26, %p25;
	@%p27 bra 	$L__BB0_14;
	add.s32 	%r144, %r180, -9;
	cvt.u64.u32 	%rd13, %r144;
	add.s64 	%rd14, %rd1, %rd13;
	ld.global.u8 	%r145, [%rd14];
	add.s32 	%r188, %r188, %r145;
	ld.global.u8 	%r146, [%rd14+1];
	add.s32 	%r189, %r189, %r146;
	ld.global.u8 	%r147, [%rd14+2];
	add.s32 	%r190, %r190, %r147;
	add.s32 	%r191, %r191, 1;
$L__BB0_14:
	setp.ge.u32 	%p28, %r7, %r95;
	or.pred  	%p30, %p26, %p28;
	@%p30 bra 	$L__BB0_16;
	add.s32 	%r148, %r181, -9;
	cvt.u64.u32 	%rd15, %r148;
	add.s64 	%rd16, %rd1, %rd15;
	ld.global.u8 	%r149, [%rd16];
	add.s32 	%r188, %r188, %r149;
	ld.global.u8 	%r150, [%rd16+1];
	add.s32 	%r189, %r189, %r150;
	ld.global.u8 	%r151, [%rd16+2];
	add.s32 	%r190, %r190, %r151;
	add.s32 	%r191, %r191, 1;
$L__BB0_16:
	add.s32 	%r183, %r183, 1;
	add.s32 	%r182, %r182, 3;
	add.s32 	%r181, %r181, 3;
	add.s32 	%r180, %r180, 3;
	add.s32 	%r179, %r179, 3;
	add.s32 	%r178, %r178, 3;
	add.s32 	%r177, %r177, 3;
	add.s32 	%r176, %r176, 3;
	add.s32 	%r175, %r175, 1;
	setp.ne.s32 	%p31, %r183, 4;
	@%p31 bra 	$L__BB0_2;
	div.s32 	%r152, %r188, %r191;
	div.s32 	%r153, %r189, %r191;
	div.s32 	%r154, %r190, %r191;
	add.s32 	%r155, %r5, %r3;
	mul.lo.s32 	%r156, %r155, 3;
	cvt.u64.u32 	%rd17, %r156;
	add.s64 	%rd18, %rd1, %rd17;
	ld.global.u8 	%r157, [%rd18];
	sub.s32 	%r158, %r157, %r152;
	shl.b32 	%r159, %r158, 1;
	add.s32 	%r160, %r159, %r157;
	ld.global.u8 	%r161, [%rd18+1];
	sub.s32 	%r162, %r161, %r153;
	shl.b32 	%r163, %r162, 1;
	add.s32 	%r164, %r163, %r161;
	ld.global.u8 	%r165, [%rd18+2];
	sub.s32 	%r166, %r165, %r154;
	shl.b32 	%r167, %r166, 1;
	add.s32 	%r168, %r167, %r165;
	max.s32 	%r169, %r160, 0;
	min.s32 	%r170, %r169, 255;
	st.global.u8 	[%rd18], %r170;
	max.s32 	%r171, %r164, 0;
	min.s32 	%r172, %r171, 255;
	st.global.u8 	[%rd18+1], %r172;
	max.s32 	%r173, %r168, 0;
	min.s32 	%r174, %r173, 255;
	st.global.u8 	[%rd18+2], %r174;
$L__BB0_18:
	ret;

}


// ===== COMPILED SASS (sm_100) =====

	.target	sm_100

	.elftype	@"ET_EXEC"


//--------------------- .note.nv.tkinfo           --------------------------
	.section	.note.nv.tkinfo,"",@"SHT_NOTE"
	.sectionflags	@"SHF_NOTE_NV_TKINFO"
	.tkinfo
        /*0018*/ 	.word	0x00000002
        /*0030*/ 	.string	""
        /*0030*/ 	.string	"ptxas"
        /*0030*/ 	.string	"Cuda compilation tools, release 13.0, V13.0.88"
        /*0030*/ 	.string	"Build cuda_13.0.r13.0/compiler.36424714_0"
        /*0030*/ 	.string	"-arch sm_100 -m 64 "



//--------------------- .note.nv.cuinfo           --------------------------
	.section	.note.nv.cuinfo,"",@"SHT_NOTE"
	.sectionflags	@"SHF_NOTE_NV_CUINFO"
        /*0018*/ 	.short	0x0002
        /*001a*/ 	.short	0x0064
        /*001c*/ 	.short	0x0082
	.zero		2


//--------------------- .nv.info                  --------------------------
	.section	.nv.info,"",@"SHT_CUDA_INFO"
	.align	4


	//----- nvinfo : EIATTR_REGCOUNT
	.align		4
        /*0000*/ 	.byte	0x04, 0x2f
        /*0002*/ 	.short	(.L_1 - .L_0)
	.align		4
.L_0:
        /*0004*/ 	.word	index@(_Z13PictureKernelPhii)
        /*0008*/ 	.word	0x00000028


	//----- nvinfo : EIATTR_FRAME_SIZE
	.align		4
.L_1:
        /*000c*/ 	.byte	0x04, 0x11
        /*000e*/ 	.short	(.L_3 - .L_2)
	.align		4
.L_2:
        /*0010*/ 	.word	index@(_Z13PictureKernelPhii)
        /*0014*/ 	.word	0x00000000


	//----- nvinfo : EIATTR_MIN_STACK_SIZE
	.align		4
.L_3:
        /*0018*/ 	.byte	0x04, 0x12
        /*001a*/ 	.short	(.L_5 - .L_4)
	.align		4
.L_4:
        /*001c*/ 	.word	index@(_Z13PictureKernelPhii)
        /*0020*/ 	.word	0x00000000
.L_5:


//--------------------- .nv.compat                --------------------------
	.section	.nv.compat,"",@"SHT_CUDA_COMPAT_INFO"
	.align	4
        /*0000*/ 	.byte	0x02, 0x09, 0x00, 0x00, 0x02, 0x02, 0x01, 0x00, 0x02, 0x05, 0x05, 0x00, 0x03, 0x07, 0x01, 0x01
        /*0010*/ 	.byte	0x02, 0x03, 0x00, 0x00, 0x02, 0x06, 0x01, 0x00, 0x04, 0x0b, 0x08, 0x00, 0x09, 0x00, 0x00, 0x00
        /*0020*/ 	.byte	0x00, 0x00, 0x00, 0x00


//--------------------- .nv.info._Z13PictureKernelPhii --------------------------
	.section	.nv.info._Z13PictureKernelPhii,"",@"SHT_CUDA_INFO"
	.sectionflags	@""
	.align	4


	//----- nvinfo : EIATTR_CUDA_API_VERSION
	.align		4
        /*0000*/ 	.byte	0x04, 0x37
        /*0002*/ 	.short	(.L_7 - .L_6)
.L_6:
        /*0004*/ 	.word	0x00000082


	//----- nvinfo : EIATTR_KPARAM_INFO
	.align		4
.L_7:
        /*0008*/ 	.byte	0x04, 0x17
        /*000a*/ 	.short	(.L_9 - .L_8)
.L_8:
        /*000c*/ 	.word	0x00000000
        /*0010*/ 	.short	0x0002
        /*0012*/ 	.short	0x000c
        /*0014*/ 	.byte	0x00, 0xf0, 0x11, 0x00


	//----- nvinfo : EIATTR_KPARAM_INFO
	.align		4
.L_9:
        /*0018*/ 	.byte	0x04, 0x17
        /*001a*/ 	.short	(.L_11 - .L_10)
.L_10:
        /*001c*/ 	.word	0x00000000
        /*0020*/ 	.short	0x0001
        /*0022*/ 	.short	0x0008
        /*0024*/ 	.byte	0x00, 0xf0, 0x11, 0x00


	//----- nvinfo : EIATTR_KPARAM_INFO
	.align		4
.L_11:
        /*0028*/ 	.byte	0x04, 0x17
        /*002a*/ 	.short	(.L_13 - .L_12)
.L_12:
        /*002c*/ 	.word	0x00000000
        /*0030*/ 	.short	0x0000
        /*0032*/ 	.short	0x0000
        /*0034*/ 	.byte	0x00, 0xf5, 0x21, 0x00


	//----- nvinfo : EIATTR_SPARSE_MMA_MASK
	.align		4
.L_13:
        /*0038*/ 	.byte	0x03, 0x50
        /*003a*/ 	.short	0x0000


	//----- nvinfo : EIATTR_MAXREG_COUNT
	.align		4
        /*003c*/ 	.byte	0x03, 0x1b
        /*003e*/ 	.short	0x00ff


	//----- nvinfo : EIATTR_MERCURY_ISA_VERSION
	.align		4
        /*0040*/ 	.byte	0x03, 0x5f
        /*0042*/ 	.short	0x0101


	//----- nvinfo : EIATTR_VRC_CTA_INIT_COUNT
	.align		4
        /*0044*/ 	.byte	0x02, 0x4a
	.zero		1
	.zero		1


	//----- nvinfo : EIATTR_EXIT_INSTR_OFFSETS
	.align		4
        /*0048*/ 	.byte	0x04, 0x1c
        /*004a*/ 	.short	(.L_15 - .L_14)


	//   ....[0]....
.L_14:
        /*004c*/ 	.word	0x000000d0


	//   ....[1]....
        /*0050*/ 	.word	0x00000e20


	//----- nvinfo : EIATTR_CBANK_PARAM_SIZE
	.align		4
.L_15:
        /*0054*/ 	.byte	0x03, 0x19
        /*0056*/ 	.short	0x0010


	//----- nvinfo : EIATTR_PARAM_CBANK
	.align		4
        /*0058*/ 	.byte	0x04, 0x0a
        /*005a*/ 	.short	(.L_17 - .L_16)
	.align		4
.L_16:
        /*005c*/ 	.word	index@(.nv.constant0._Z13PictureKernelPhii)
        /*0060*/ 	.short	0x0380
        /*0062*/ 	.short	0x0010


	//----- nvinfo : EIATTR_SW_WAR
	.align		4
.L_17:
        /*0064*/ 	.byte	0x04, 0x36
        /*0066*/ 	.short	(.L_19 - .L_18)
.L_18:
        /*0068*/ 	.word	0x00000008
.L_19:


//--------------------- .nv.callgraph             --------------------------
	.section	.nv.callgraph,"",@"SHT_CUDA_CALLGRAPH"
	.align	4
	.sectionentsize	8
	.align		4
        /*0000*/ 	.word	0x00000000
	.align		4
        /*0004*/ 	.word	0xffffffff
	.align		4
        /*0008*/ 	.word	0x00000000
	.align		4
        /*000c*/ 	.word	0xfffffffe
	.align		4
        /*0010*/ 	.word	0x00000000
	.align		4
        /*0014*/ 	.word	0xfffffffd
	.align		4
        /*0018*/ 	.word	0x00000000
	.align		4
        /*001c*/ 	.word	0xfffffffc


//--------------------- .text._Z13PictureKernelPhii --------------------------
	.section	.text._Z13PictureKernelPhii,"ax",@progbits
	.align	128
        .global         _Z13PictureKernelPhii
        .type           _Z13PictureKernelPhii,@function
        .size           _Z13PictureKernelPhii,(.L_x_2 - _Z13PictureKernelPhii)
        .other          _Z13PictureKernelPhii,@"STO_CUDA_ENTRY STV_DEFAULT"
_Z13PictureKernelPhii:
.text._Z13PictureKernelPhii:
[----:B------:R-:W-:Y:S01]  /*0000*/  LDC R1, c[0x0][0x37c] ;  /* 0x0000df00ff017b82 */ /* 0x000fe20000000800 */
[----:B------:R-:W0:Y:S01]  /*0010*/  S2R R13, SR_CTAID.Y ;  /* 0x00000000000d7919 */ /* 0x000e220000002600 */
[----:B------:R-:W1:Y:S01]  /*0020*/  LDCU UR4, c[0x0][0x360] ;  /* 0x00006c00ff0477ac */ /* 0x000e620008000800 */
[----:B------:R-:W1:Y:S01]  /*0030*/  S2R R3, SR_CTAID.X ;  /* 0x0000000000037919 */ /* 0x000e620000002500 */
[----:B------:R-:W0:Y:S01]  /*0040*/  LDCU UR5, c[0x0][0x364] ;  /* 0x00006c80ff0577ac */ /* 0x000e220008000800 */
[----:B------:R-:W0:Y:S01]  /*0050*/  S2R R0, SR_TID.Y ;  /* 0x0000000000007919 */ /* 0x000e220000002200 */
[----:B------:R-:W2:Y:S01]  /*0060*/  LDCU.64 UR8, c[0x0][0x388] ;  /* 0x00007100ff0877ac */ /* 0x000ea20008000a00 */
[----:B------:R-:W3:Y:S01]  /*0070*/  S2R R10, SR_TID.X ;  /* 0x00000000000a7919 */ /* 0x000ee20000002100 */
[----:B-1----:R-:W-:Y:S02]  /*0080*/  IMAD R3, R3, UR4, RZ ;  /* 0x0000000403037c24 */ /* 0x002fe4000f8e02ff */
[----:B0-----:R-:W-:-:S02]  /*0090*/  IMAD R13, R13, UR5, R0 ;  /* 0x000000050d0d7c24 */ /* 0x001fc4000f8e0200 */
[----:B---3--:R-:W-:-:S03]  /*00a0*/  IMAD.IADD R19, R3, 0x1, R10 ;  /* 0x0000000103137824 */ /* 0x008fc600078e020a */
[----:B--2---:R-:W-:-:S04]  /*00b0*/  ISETP.GE.AND P0, PT, R13, UR8, PT ;  /* 0x000000080d007c0c */ /* 0x004fc8000bf06270 */
[----:B------:R-:W-:-:S13]  /*00c0*/  ISETP.GE.OR P0, PT, R19, UR9, P0 ;  /* 0x0000000913007c0c */ /* 0x000fda0008706670 */
[----:B------:R-:W-:Y:S05]  /*00d0*/  @P0 EXIT ;  /* 0x000000000000094d */ /* 0x000fea0003800000 */
[C---:B------:R-:W-:Y:S01]  /*00e0*/  VIADD R2, R13.reuse, 0x1 ;  /* 0x000000010d027836 */ /* 0x040fe20000000000 */
[----:B------:R-:W-:Y:S01]  /*00f0*/  UIMAD UR4, UR9, 0x3, URZ ;  /* 0x00000003090478a4 */ /* 0x000fe2000f8e02ff */
[C---:B------:R-:W-:Y:S01]  /*0100*/  IADD3 R4, PT, PT, R13.reuse, -0x3, RZ ;  /* 0xfffffffd0d047810 */ /* 0x040fe20007ffe0ff */
[C---:B------:R-:W-:Y:S01]  /*0110*/  VIADD R5, R13.reuse, 0xfffffffe ;  /* 0xfffffffe0d057836 */ /* 0x040fe20000000000 */
[C---:B------:R-:W-:Y:S01]  /*0120*/  IADD3 R8, PT, PT, R13.reuse, -0x1, RZ ;  /* 0xffffffff0d087810 */ /* 0x040fe20007ffe0ff */
[----:B------:R-:W-:Y:S01]  /*0130*/  IMAD R0, R13, UR9, RZ ;  /* 0x000000090d007c24 */ /* 0x000fe2000f8e02ff */
[----:B------:R-:W-:Y:S01]  /*0140*/  ISETP.LT.U32.AND P0, PT, R2, UR8, PT ;  /* 0x0000000802007c0c */ /* 0x000fe2000bf01070 */
[----:B------:R-:W-:Y:S01]  /*0150*/  IMAD R7, R3, 0x3, RZ ;  /* 0x0000000303077824 */ /* 0x000fe200078e02ff */
[----:B------:R-:W-:Y:S01]  /*0160*/  ISETP.GE.AND P1, PT, R4, UR8, PT ;  /* 0x0000000804007c0c */ /* 0x000fe2000bf26270 */
[----:B------:R-:W-:Y:S01]  /*0170*/  VIADD R2, R13, 0x3 ;  /* 0x000000030d027836 */ /* 0x000fe20000000000 */
[----:B------:R-:W-:Y:S01]  /*0180*/  ISETP.GE.AND P2, PT, R5, UR8, PT ;  /* 0x0000000805007c0c */ /* 0x000fe2000bf46270 */
[C---:B------:R-:W-:Y:S01]  /*0190*/  VIADD R3, R13.reuse, 0x2 ;  /* 0x000000020d037836 */ /* 0x040fe20000000000 */
[C---:B------:R-:W-:Y:S01]  /*01a0*/  ISETP.GT.U32.AND P3, PT, R13.reuse, 0x2, !P1 ;  /* 0x000000020d00780c */ /* 0x040fe20004f64070 */
[----:B------:R-:W-:Y:S01]  /*01b0*/  VIADD R6, R0, UR9 ;  /* 0x0000000900067c36 */ /* 0x000fe20008000000 */
[----:B------:R-:W-:Y:S01]  /*01c0*/  ISETP.GT.U32.AND P1, PT, R13, 0x1, !P2 ;  /* 0x000000010d00780c */ /* 0x000fe20005724070 */
[--C-:B------:R-:W-:Y:S01]  /*01d0*/  IMAD R11, R2, UR4, R7.reuse ;  /* 0x00000004020b7c24 */ /* 0x100fe2000f8e0207 */
[----:B------:R-:W-:Y:S01]  /*01e0*/  P2R R23, PR, RZ, 0x8 ;  /* 0x00000008ff177803 */ /* 0x000fe20000000000 */
[--C-:B------:R-:W-:Y:S01]  /*01f0*/  IMAD R21, R5, UR4, R7.reuse ;  /* 0x0000000405157c24 */ /* 0x100fe2000f8e0207 */
[----:B------:R-:W-:Y:S01]  /*0200*/  MOV R20, RZ ;  /* 0x000000ff00147202 */ /* 0x000fe20000000f00 */
[--C-:B------:R-:W-:Y:S01]  /*0210*/  IMAD R9, R0, 0x3, R7.reuse ;  /* 0x0000000300097824 */ /* 0x100fe200078e0207 */
[----:B------:R-:W0:Y:S01]  /*0220*/  LDCU.64 UR6, c[0x0][0x358] ;  /* 0x00006b00ff0677ac */ /* 0x000e220008000a00 */
[----:B------:R-:W-:-:S02]  /*0230*/  IMAD R5, R8, UR4, R7 ;  /* 0x0000000408057c24 */ /* 0x000fc4000f8e0207 */
[--C-:B------:R-:W-:Y:S01]  /*0240*/  IMAD R25, R4, UR4, R7.reuse ;  /* 0x0000000404197c24 */ /* 0x100fe2000f8e0207 */
[----:B------:R-:W1:Y:S01]  /*0250*/  LDCU UR5, c[0x0][0x38c] ;  /* 0x00007180ff0577ac */ /* 0x000e620008000800 */
[--C-:B------:R-:W-:Y:S02]  /*0260*/  IMAD R15, R3, UR4, R7.reuse ;  /* 0x00000004030f7c24 */ /* 0x100fe4000f8e0207 */
[----:B------:R-:W-:Y:S01]  /*0270*/  IMAD R17, R6, 0x3, R7 ;  /* 0x0000000306117824 */ /* 0x000fe200078e0207 */
[----:B------:R-:W2:Y:S01]  /*0280*/  LDCU UR8, c[0x0][0x388] ;  /* 0x00007100ff0877ac */ /* 0x000ea20008000800 */
[C---:B------:R-:W-:Y:S02]  /*0290*/  IMAD R7, R10.reuse, 0x3, R11 ;  /* 0x000000030a077824 */ /* 0x040fe400078e020b */
[----:B------:R-:W-:Y:S02]  /*02a0*/  HFMA2 R11, -RZ, RZ, 0, 0 ;  /* 0x00000000ff0b7431 */ /* 0x000fe400000001ff */
[C---:B------:R-:W-:Y:S01]  /*02b0*/  IMAD R6, R10.reuse, 0x3, R9 ;  /* 0x000000030a067824 */ /* 0x040fe200078e0209 */
[----:B------:R-:W-:Y:S01]  /*02c0*/  UMOV UR4, 0xfffffffd ;  /* 0xfffffffd00047882 */ /* 0x000fe20000000000 */
[C---:B------:R-:W-:Y:S01]  /*02d0*/  IMAD R4, R10.reuse, 0x3, R21 ;  /* 0x000000030a047824 */ /* 0x040fe200078e0215 */
[----:B------:R-:W-:Y:S01]  /*02e0*/  P2R R21, PR, RZ, 0x2 ;  /* 0x00000002ff157803 */ /* 0x000fe20000000000 */
[----:B------:R-:W-:-:S02]  /*02f0*/  IMAD R5, R10, 0x3, R5 ;  /* 0x000000030a057824 */ /* 0x000fc400078e0205 */
[C---:B------:R-:W-:Y:S02]  /*0300*/  IMAD R8, R10.reuse, 0x3, R15 ;  /* 0x000000030a087824 */ /* 0x040fe400078e020f */
[C---:B------:R-:W-:Y:S02]  /*0310*/  IMAD R9, R10.reuse, 0x3, R25 ;  /* 0x000000030a097824 */ /* 0x040fe400078e0219 */
[----:B------:R-:W-:Y:S02]  /*0320*/  IMAD R10, R10, 0x3, R17 ;  /* 0x000000030a0a7824 */ /* 0x000fe400078e0211 */
[----:B------:R-:W-:Y:S02]  /*0330*/  IMAD.MOV.U32 R12, RZ, RZ, R19 ;  /* 0x000000ffff0c7224 */ /* 0x000fe400078e0013 */
[----:B------:R-:W-:Y:S02]  /*0340*/  IMAD.MOV.U32 R18, RZ, RZ, RZ ;  /* 0x000000ffff127224 */ /* 0x000fe400078e00ff */
[----:B012---:R-:W-:-:S07]  /*0350*/  IMAD.MOV.U32 R22, RZ, RZ, RZ ;  /* 0x000000ffff167224 */ /* 0x007fce00078e00ff */
.L_x_0:
[----:B------:R-:W-:Y:S01]  /*0360*/  VIADD R14, R12, 0xfffffffd ;  /* 0xfffffffd0c0e7836 */ /* 0x000fe20000000000 */
[----:B------:R-:W-:Y:S02]  /*0370*/  ISETP.NE.AND P2, PT, R23, RZ, PT ;  /* 0x000000ff1700720c */ /* 0x000fe40003f45270 */
[----:B------:R-:W-:Y:S02]  /*0380*/  ISETP.NE.AND P1, PT, R21, RZ, PT ;  /* 0x000000ff1500720c */ /* 0x000fe40003f25270 */
[----:B------:R-:W-:-:S04]  /*0390*/  ISETP.GE.AND P3, PT, R14, UR5, PT ;  /* 0x000000050e007c0c */ /* 0x000fc8000bf66270 */
[----:B------:R-:W-:-:S04]  /*03a0*/  ISETP.GT.AND P3, PT, R14, -0x1, !P3 ;  /* 0xffffffff0e00780c */ /* 0x000fc80005f64270 */
[----:B------:R-:W-:Y:S02]  /*03b0*/  PLOP3.LUT P5, PT, P3, P2, PT, 0x80, 0x8 ;  /* 0x000000000008781c */ /* 0x000fe40001fa5070 */
[----:B------:R-:W-:-:S11]  /*03c0*/  PLOP3.LUT P4, PT, P3, P1, PT, 0x80, 0x8 ;  /* 0x000000000008781c */ /* 0x000fd60001f83070 */
[----:B------:R-:W0:Y:S01]  /*03d0*/  @P5 LDC.64 R14, c[0x0][0x380] ;  /* 0x0000e000ff0e5b82 */ /* 0x000e220000000a00 */
[----:B------:R-:W-:Y:S01]  /*03e0*/  @P5 IADD3 R33, PT, PT, R9, -0x9, RZ ;  /* 0xfffffff709215810 */ /* 0x000fe20007ffe0ff */
[----:B------:R-:W-:-:S06]  /*03f0*/  @P4 VIADD R31, R4, 0xfffffff7 ;  /* 0xfffffff7041f4836 */ /* 0x000fcc0000000000 */
[----:B------:R-:W1:Y:S01]  /*0400*/  @P4 LDC.64 R16, c[0x0][0x380] ;  /* 0x0000e000ff104b82 */ /* 0x000e620000000a00 */
[----:B0-----:R-:W-:-:S05]  /*0410*/  @P5 IADD3 R32, P1, PT, R33, R14, RZ ;  /* 0x0000000e21205210 */ /* 0x001fca0007f3e0ff */
[----:B------:R-:W-:Y:S01]  /*0420*/  @P5 IMAD.X R33, RZ, RZ, R15, P1 ;  /* 0x000000ffff215224 */ /* 0x000fe200008e060f */
[----:B-1----:R-:W-:-:S04]  /*0430*/  @P4 IADD3 R30, P1, PT, R31, R16, RZ ;  /* 0x000000101f1e4210 */ /* 0x002fc80007f3e0ff */
[----:B------:R-:W2:Y:S01]  /*0440*/  @P5 LDG.E.U8 R29, desc[UR6][R32.64+0x2] ;  /* 0x00000206201d5981 */ /* 0x000ea2000c1e1100 */
[----:B------:R-:W-:Y:S02]  /*0450*/  @P4 IADD3.X R31, PT, PT, RZ, R17, RZ, P1, !PT ;  /* 0x00000011ff1f4210 */ /* 0x000fe40000ffe4ff */
[----:B------:R-:W-:Y:S02]  /*0460*/  ISETP.EQ.OR P1, PT, R13, RZ, !P3 ;  /* 0x000000ff0d00720c */ /* 0x000fe40005f22670 */
[----:B------:R-:W-:-:S11]  /*0470*/  @P3 IADD3 R17, PT, PT, R6, -0x9, RZ ;  /* 0xfffffff706113810 */ /* 0x000fd60007ffe0ff */
[----:B------:R-:W0:Y:S01]  /*0480*/  @!P1 LDC.64 R14, c[0x0][0x380] ;  /* 0x0000e000ff0e9b82 */ /* 0x000e220000000a00 */
[----:B------:R-:W-:-:S05]  /*0490*/  @!P1 VIADD R25, R5, 0xfffffff7 ;  /* 0xfffffff705199836 */ /* 0x000fca0000000000 */
[----:B0-----:R-:W-:-:S05]  /*04a0*/  @!P1 IADD3 R24, P2, PT, R25, R14, RZ ;  /* 0x0000000e19189210 */ /* 0x001fca0007f5e0ff */
[----:B------:R-:W-:Y:S02]  /*04b0*/  @!P1 IMAD.X R25, RZ, RZ, R15, P2 ;  /* 0x000000ffff199224 */ /* 0x000fe400010e060f */
[----:B------:R-:W0:Y:S02]  /*04c0*/  @P3 LDC.64 R14, c[0x0][0x380] ;  /* 0x0000e000ff0e3b82 */ /* 0x000e240000000a00 */
[----:B0-----:R-:W-:-:S05]  /*04d0*/  @P3 IADD3 R16, P2, PT, R17, R14, RZ ;  /* 0x0000000e11103210 */ /* 0x001fca0007f5e0ff */
[----:B------:R-:W-:Y:S02]  /*04e0*/  @P3 IMAD.X R17, RZ, RZ, R15, P2 ;  /* 0x000000ffff113224 */ /* 0x000fe400010e060f */
[----:B------:R-:W3:Y:S01]  /*04f0*/  @P5 LDG.E.U8 R15, desc[UR6][R32.64] ;  /* 0x00000006200f5981 */ /* 0x000ee2000c1e1100 */
[----:B------:R-:W-:Y:S02]  /*0500*/  PLOP3.LUT P2, PT, PT, PT, PT, 0x8, 0x80 ;  /* 0x000000000080781c */ /* 0x000fe40003f4e170 */
[----:B------:R-:W-:Y:S01]  /*0510*/  @P3 PLOP3.LUT P2, PT, P0, PT, PT, 0x80, 0x8 ;  /* 0x000000000008381c */ /* 0x000fe2000074f070 */
[----:B---3--:R-:W-:Y:S02]  /*0520*/  @P5 IMAD.IADD R22, R22, 0x1, R15 ;  /* 0x0000000116165824 */ /* 0x008fe400078e020f */
[----:B------:R-:W3:Y:S10]  /*0530*/  @P5 LDG.E.U8 R15, desc[UR6][R32.64+0x1] ;  /* 0x00000106200f5981 */ /* 0x000ef4000c1e1100 */
[----:B------:R-:W-:Y:S01]  /*0540*/  @P2 VIADD R27, R10, 0xfffffff7 ;  /* 0xfffffff70a1b2836 */ /* 0x000fe20000000000 */
[----:B---3--:R-:W-:-:S02]  /*0550*/  @P5 IADD3 R20, PT, PT, R20, R15, RZ ;  /* 0x0000000f14145210 */ /* 0x008fc40007ffe0ff */
[----:B------:R-:W0:Y:S02]  /*0560*/  @P2 LDC.64 R14, c[0x0][0x380] ;  /* 0x0000e000ff0e2b82 */ /* 0x000e240000000a00 */
[----:B0-----:R-:W-:-:S05]  /*0570*/  @P2 IADD3 R26, P6, PT, R27, R14, RZ ;  /* 0x0000000e1b1a2210 */ /* 0x001fca0007fde0ff */
[----:B------:R-:W-:Y:S02]  /*0580*/  @P2 IMAD.X R27, RZ, RZ, R15, P6 ;  /* 0x000000ffff1b2224 */ /* 0x000fe400030e060f */
[----:B------:R-:W3:Y:S01]  /*0590*/  @P4 LDG.E.U8 R15, desc[UR6][R30.64] ;  /* 0x000000061e0f4981 */ /* 0x000ee2000c1e1100 */
[----:B--2---:R-:W-:-:S03]  /*05a0*/  @P5 IADD3 R18, PT, PT, R18, R29, RZ ;  /* 0x0000001d12125210 */ /* 0x004fc60007ffe0ff */
[----:B------:R-:W2:Y:S01]  /*05b0*/  @P4 LDG.E.U8 R29, desc[UR6][R30.64+0x2] ;  /* 0x000002061e1d4981 */ /* 0x000ea2000c1e1100 */
[----:B------:R-:W-:Y:S01]  /*05c0*/  @P5 VIADD R11, R11, 0x1 ;  /* 0x000000010b0b5836 */ /* 0x000fe20000000000 */
[----:B------:R-:W-:Y:S01]  /*05d0*/  ISETP.GE.U32.OR P5, PT, R3, UR8, !P3 ;  /* 0x0000000803007c0c */ /* 0x000fe2000dfa6470 */
[----:B---3--:R-:W-:Y:S02]  /*05e0*/  @P4 IMAD.IADD R22, R22, 0x1, R15 ;  /* 0x0000000116164824 */ /* 0x008fe400078e020f */
[----:B------:R-:W3:Y:S10]  /*05f0*/  @P4 LDG.E.U8 R15, desc[UR6][R30.64+0x1] ;  /* 0x000001061e0f4981 */ /* 0x000ef4000c1e1100 */
[----:B------:R-:W-:Y:S01]  /*0600*/  @!P5 VIADD R33, R8, 0xfffffff7 ;  /* 0xfffffff70821d836 */ /* 0x000fe20000000000 */
[----:B--2---:R-:W-:-:S02]  /*0610*/  @P4 IADD3 R18, PT, PT, R18, R29, RZ ;  /* 0x0000001d12124210 */ /* 0x004fc40007ffe0ff */
[----:B------:R-:W2:Y:S01]  /*0620*/  @!P1 LDG.E.U8 R29, desc[UR6][R24.64+0x2] ;  /* 0x00000206181d9981 */ /* 0x000ea2000c1e1100 */
[----:B---3--:R-:W-:Y:S02]  /*0630*/  @P4 IADD3 R20, PT, PT, R20, R15, RZ ;  /* 0x0000000f14144210 */ /* 0x008fe40007ffe0ff */
[----:B------:R-:W0:Y:S02]  /*0640*/  @!P5 LDC.64 R14, c[0x0][0x380] ;  /* 0x0000e000ff0edb82 */ /* 0x000e240000000a00 */
[----:B0-----:R-:W-:-:S05]  /*0650*/  @!P5 IADD3 R32, P6, PT, R33, R14, RZ ;  /* 0x0000000e2120d210 */ /* 0x001fca0007fde0ff */
[----:B------:R-:W-:Y:S02]  /*0660*/  @!P5 IMAD.X R33, RZ, RZ, R15, P6 ;  /* 0x000000ffff21d224 */ /* 0x000fe400030e060f */
[----:B------:R-:W3:Y:S01]  /*0670*/  @!P1 LDG.E.U8 R15, desc[UR6][R24.64] ;  /* 0x00000006180f9981 */ /* 0x000ee2000c1e1100 */
[----:B--2---:R-:W-:-:S03]  /*0680*/  @!P1 IADD3 R18, PT, PT, R18, R29, RZ ;  /* 0x0000001d12129210 */ /* 0x004fc60007ffe0ff */
[----:B------:R-:W2:Y:S01]  /*0690*/  @P3 LDG.E.U8 R29, desc[UR6][R16.64] ;  /* 0x00000006101d3981 */ /* 0x000ea2000c1e1100 */
[----:B------:R-:W-:Y:S01]  /*06a0*/  @P4 VIADD R11, R11, 0x1 ;  /* 0x000000010b0b4836 */ /* 0x000fe20000000000 */
[----:B------:R-:W-:Y:S02]  /*06b0*/  ISETP.GE.U32.OR P4, PT, R2, UR8, !P3 ;  /* 0x0000000802007c0c */ /* 0x000fe4000df86470 */
[----:B------:R-:W4:Y:S04]  /*06c0*/  @!P5 LDG.E.U8 R35, desc[UR6][R32.64] ;  /* 0x000000062023d981 */ /* 0x000f28000c1e1100 */
[----:B------:R-:W5:Y:S01]  /*06d0*/  @!P5 LDG.E.U8 R37, desc[UR6][R32.64+0x2] ;  /* 0x000002062025d981 */ /* 0x000f62000c1e1100 */
[----:B---3--:R-:W-:-:S03]  /*06e0*/  @!P1 IMAD.IADD R22, R22, 0x1, R15 ;  /* 0x0000000116169824 */ /* 0x008fc600078e020f */
[----:B------:R-:W3:Y:S03]  /*06f0*/  @!P1 LDG.E.U8 R15, desc[UR6][R24.64+0x1] ;  /* 0x00000106180f9981 */ /* 0x000ee6000c1e1100 */
[----:B------:R-:W-:Y:S02]  /*0700*/  @!P4 VIADD R31, R7, 0xfffffff7 ;  /* 0xfffffff7071fc836 */ /* 0x000fe40000000000 */
[----:B--2---:R-:W-:Y:S02]  /*0710*/  @P3 IMAD.IADD R22, R22, 0x1, R29 ;  /* 0x0000000116163824 */ /* 0x004fe400078e021d */
[----:B------:R-:W2:Y:S04]  /*0720*/  @P3 LDG.E.U8 R29, desc[UR6][R16.64+0x1] ;  /* 0x00000106101d3981 */ /* 0x000ea8000c1e1100 */
[----:B------:R-:W4:Y:S01]  /*0730*/  @P3 LDG.E.U8 R25, desc[UR6][R16.64+0x2] ;  /* 0x0000020610193981 */ /* 0x000f22000c1e1100 */
[----:B---3--:R-:W-:-:S02]  /*0740*/  @!P1 IADD3 R20, PT, PT, R20, R15, RZ ;  /* 0x0000000f14149210 */ /* 0x008fc40007ffe0ff */
[----:B------:R-:W0:Y:S02]  /*0750*/  @!P4 LDC.64 R14, c[0x0][0x380] ;  /* 0x0000e000ff0ecb82 */ /* 0x000e240000000a00 */
[----:B0-----:R-:W-:Y:S02]  /*0760*/  @!P4 IADD3 R14, P6, PT, R31, R14, RZ ;  /* 0x0000000e1f0ec210 */ /* 0x001fe40007fde0ff */
[----:B------:R-:W3:Y:S01]  /*0770*/  @P2 LDG.E.U8 R31, desc[UR6][R26.64] ;  /* 0x000000061a1f2981 */ /* 0x000ee2000c1e1100 */
[----:B--2---:R-:W-:Y:S01]  /*0780*/  @P3 IADD3 R20, PT, PT, R20, R29, RZ ;  /* 0x0000001d14143210 */ /* 0x004fe20007ffe0ff */
[----:B----4-:R-:W-:Y:S02]  /*0790*/  @P3 IMAD.IADD R18, R18, 0x1, R25 ;  /* 0x0000000112123824 */ /* 0x010fe400078e0219 */
[----:B------:R-:W2:Y:S01]  /*07a0*/  @P2 LDG.E.U8 R25, desc[UR6][R26.64+0x1] ;  /* 0x000001061a192981 */ /* 0x000ea2000c1e1100 */
[----:B------:R-:W-:-:S03]  /*07b0*/  @!P4 IMAD.X R15, RZ, RZ, R15, P6 ;  /* 0x000000ffff0fc224 */ /* 0x000fc600030e060f */
[----:B------:R-:W4:Y:S04]  /*07c0*/  @P2 LDG.E.U8 R29, desc[UR6][R26.64+0x2] ;  /* 0x000002061a1d2981 */ /* 0x000f28000c1e1100 */
[----:B------:R-:W5:Y:S04]  /*07d0*/  @!P4 LDG.E.U8 R17, desc[UR6][R14.64] ;  /* 0x000000060e11c981 */ /* 0x000f68000c1e1100 */
[----:B------:R-:W5:Y:S04]  /*07e0*/  @!P4 LDG.E.U8 R16, desc[UR6][R14.64+0x1] ;  /* 0x000001060e10c981 */ /* 0x000f68000c1e1100 */
[----:B------:R-:W5:Y:S01]  /*07f0*/  @!P4 LDG.E.U8 R24, desc[UR6][R14.64+0x2] ;  /* 0x000002060e18c981 */ /* 0x000f62000c1e1100 */
[----:B---3--:R-:W-:-:S03]  /*0800*/  @P2 IMAD.IADD R22, R22, 0x1, R31 ;  /* 0x0000000116162824 */ /* 0x008fc600078e021f */
[----:B------:R-:W3:Y:S01]  /*0810*/  @!P5 LDG.E.U8 R31, desc[UR6][R32.64+0x1] ;  /* 0x00000106201fd981 */ /* 0x000ee2000c1e1100 */
[----:B------:R-:W-:Y:S01]  /*0820*/  @!P1 VIADD R11, R11, 0x1 ;  /* 0x000000010b0b9836 */ /* 0x000fe20000000000 */
[----:B------:R-:W-:-:S03]  /*0830*/  UIADD3 UR4, UPT, UPT, UR4, 0x1, URZ ;  /* 0x0000000104047890 */ /* 0x000fc6000fffe0ff */
[----:B------:R-:W-:Y:S01]  /*0840*/  @P3 VIADD R11, R11, 0x1 ;  /* 0x000000010b0b3836 */ /* 0x000fe20000000000 */
[----:B------:R-:W-:Y:S01]  /*0850*/  UISETP.NE.AND UP0, UPT, UR4, 0x4, UPT ;  /* 0x000000040400788c */ /* 0x000fe2000bf05270 */
[----:B--2---:R-:W-:Y:S02]  /*0860*/  @P2 IADD3 R20, PT, PT, R20, R25, RZ ;  /* 0x0000001914142210 */ /* 0x004fe40007ffe0ff */
[----:B------:R-:W-:Y:S02]  /*0870*/  @P2 VIADD R11, R11, 0x1 ;  /* 0x000000010b0b2836 */ /* 0x000fe40000000000 */
[----:B----4-:R-:W-:Y:S02]  /*0880*/  @P2 IMAD.IADD R18, R18, 0x1, R29 ;  /* 0x0000000112122824 */ /* 0x010fe400078e021d */
[----:B------:R-:W-:Y:S01]  /*0890*/  @!P5 IMAD.IADD R22, R22, 0x1, R35 ;  /* 0x000000011616d824 */ /* 0x000fe200078e0223 */
[----:B------:R-:W-:Y:S01]  /*08a0*/  @!P5 IADD3 R11, PT, PT, R11, 0x1, RZ ;  /* 0x000000010b0bd810 */ /* 0x000fe20007ffe0ff */
[----:B-----5:R-:W-:Y:S01]  /*08b0*/  @!P5 IMAD.IADD R18, R18, 0x1, R37 ;  /* 0x000000011212d824 */ /* 0x020fe200078e0225 */
[----:B------:R-:W-:Y:S01]  /*08c0*/  IADD3 R12, PT, PT, R12, 0x1, RZ ;  /* 0x000000010c0c7810 */ /* 0x000fe20007ffe0ff */
[----:B------:R-:W-:Y:S01]  /*08d0*/  @!P4 IMAD.IADD R22, R22, 0x1, R17 ;  /* 0x000000011616c824 */ /* 0x000fe200078e0211 */
[----:B------:R-:W-:Y:S01]  /*08e0*/  IADD3 R9, PT, PT, R9, 0x3, RZ ;  /* 0x0000000309097810 */ /* 0x000fe20007ffe0ff */
[----:B------:R-:W-:Y:S01]  /*08f0*/  @!P4 IMAD.IADD R18, R18, 0x1, R24 ;  /* 0x000000011212c824 */ /* 0x000fe200078e0218 */
[----:B------:R-:W-:Y:S01]  /*0900*/  IADD3 R7, PT, PT, R7, 0x3, RZ ;  /* 0x0000000307077810 */ /* 0x000fe20007ffe0ff */
[----:B------:R-:W-:-:S02]  /*0910*/  VIADD R6, R6, 0x3 ;  /* 0x0000000306067836 */ /* 0x000fc40000000000 */
[----:B------:R-:W-:Y:S02]  /*0920*/  VIADD R4, R4, 0x3 ;  /* 0x0000000304047836 */ /* 0x000fe40000000000 */
[----:B------:R-:W-:Y:S02]  /*0930*/  VIADD R5, R5, 0x3 ;  /* 0x0000000305057836 */ /* 0x000fe40000000000 */
[----:B------:R-:W-:Y:S02]  /*0940*/  VIADD R10, R10, 0x3 ;  /* 0x000000030a0a7836 */ /* 0x000fe40000000000 */
[----:B------:R-:W-:Y:S02]  /*0950*/  VIADD R8, R8, 0x3 ;  /* 0x0000000308087836 */ /* 0x000fe40000000000 */
[----:B------:R-:W-:Y:S01]  /*0960*/  @!P4 VIADD R11, R11, 0x1 ;  /* 0x000000010b0bc836 */ /* 0x000fe20000000000 */
[----:B---3--:R-:W-:-:S04]  /*0970*/  @!P5 IADD3 R20, PT, PT, R20, R31, RZ ;  /* 0x0000001f1414d210 */ /* 0x008fc80007ffe0ff */
[----:B------:R-:W-:Y:S01]  /*0980*/  @!P4 IADD3 R20, PT, PT, R20, R16, RZ ;  /* 0x000000101414c210 */ /* 0x000fe20007ffe0ff */
[----:B------:R-:W-:Y:S06]  /*0990*/  BRA.U UP0, `(.L_x_0) ;  /* 0xfffffff900707547 */ /* 0x000fec000b83ffff */
[----:B------:R-:W0:Y:S01]  /*09a0*/  LDC.64 R2, c[0x0][0x380] ;  /* 0x0000e000ff027b82 */ /* 0x000e220000000a00 */
[----:B------:R-:W-:-:S04]  /*09b0*/  IMAD.IADD R0, R19, 0x1, R0 ;  /* 0x0000000113007824 */ /* 0x000fc800078e0200 */
[----:B------:R-:W-:-:S05]  /*09c0*/  IMAD R5, R0, 0x3, RZ ;  /* 0x0000000300057824 */ /* 0x000fca00078e02ff */
[----:B0-----:R-:W-:-:S04]  /*09d0*/  IADD3 R2, P0, PT, R5, R2, RZ ;  /* 0x0000000205027210 */ /* 0x001fc80007f1e0ff */
[----:B------:R-:W-:-:S05]  /*09e0*/  IADD3.X R3, PT, PT, RZ, R3, RZ, P0, !PT ;  /* 0x00000003ff037210 */ /* 0x000fca00007fe4ff */
[----:B------:R-:W2:Y:S04]  /*09f0*/  LDG.E.U8 R0, desc[UR6][R2.64+0x1] ;  /* 0x0000010602007981 */ /* 0x000ea8000c1e1100 */
[----:B------:R-:W3:Y:S04]  /*0a00*/  LDG.E.U8 R5, desc[UR6][R2.64] ;  /* 0x0000000602057981 */ /* 0x000ee8000c1e1100 */
[----:B------:R-:W4:Y:S01]  /*0a10*/  LDG.E.U8 R4, desc[UR6][R2.64+0x2] ;  /* 0x0000020602047981 */ /* 0x000f22000c1e1100 */
[----:B------:R-:W-:-:S04]  /*0a20*/  IABS R6, R11 ;  /* 0x0000000b00067213 */ /* 0x000fc80000000000 */
[----:B------:R-:W0:Y:S08]  /*0a30*/  I2F.RP R7, R6 ;  /* 0x0000000600077306 */ /* 0x000e300000209400 */
[----:B0-----:R-:W0:Y:S02]  /*0a40*/  MUFU.RCP R7, R7 ;  /* 0x0000000700077308 */ /* 0x001e240000001000 */
[----:B0-----:R-:W-:-:S06]  /*0a50*/  VIADD R8, R7, 0xffffffe ;  /* 0x0ffffffe07087836 */ /* 0x001fcc0000000000 */
[----:B------:R0:W1:Y:S02]  /*0a60*/  F2I.FTZ.U32.TRUNC.NTZ R9, R8 ;  /* 0x0000000800097305 */ /* 0x000064000021f000 */
[----:B0-----:R-:W-:Y:S02]  /*0a70*/  HFMA2 R8, -RZ, RZ, 0, 0 ;  /* 0x00000000ff087431 */ /* 0x001fe400000001ff */
[----:B-1----:R-:W-:-:S04]  /*0a80*/  IMAD.MOV R13, RZ, RZ, -R9 ;  /* 0x000000ffff0d7224 */ /* 0x002fc800078e0a09 */
[----:B------:R-:W-:Y:S01]  /*0a90*/  IMAD R13, R13, R6, RZ ;  /* 0x000000060d0d7224 */ /* 0x000fe200078e02ff */
[----:B------:R-:W-:Y:S02]  /*0aa0*/  IABS R12, R22 ;  /* 0x00000016000c7213 */ /* 0x000fe40000000000 */
[----:B------:R-:W-:Y:S01]  /*0ab0*/  IABS R10, R11 ;  /* 0x0000000b000a7213 */ /* 0x000fe20000000000 */
[----:B------:R-:W-:Y:S01]  /*0ac0*/  IMAD.HI.U32 R9, R9, R13, R8 ;  /* 0x0000000d09097227 */ /* 0x000fe200078e0008 */
[----:B------:R-:W-:Y:S02]  /*0ad0*/  IABS R14, R20 ;  /* 0x00000014000e7213 */ /* 0x000fe40000000000 */
[----:B------:R-:W-:Y:S01]  /*0ae0*/  IABS R16, R18 ;  /* 0x0000001200107213 */ /* 0x000fe20000000000 */
[----:B------:R-:W-:Y:S02]  /*0af0*/  IMAD.MOV R15, RZ, RZ, -R10 ;  /* 0x000000ffff0f7224 */ /* 0x000fe400078e0a0a */
[----:B------:R-:W-:-:S04]  /*0b00*/  IMAD.HI.U32 R7, R9, R12, RZ ;  /* 0x0000000c09077227 */ /* 0x000fc800078e00ff */
[----:B------:R-:W-:-:S04]  /*0b10*/  IMAD.HI.U32 R8, R9, R14, RZ ;  /* 0x0000000e09087227 */ /* 0x000fc800078e00ff */
[----:B------:R-:W-:-:S04]  /*0b20*/  IMAD.HI.U32 R10, R9, R16, RZ ;  /* 0x00000010090a7227 */ /* 0x000fc800078e00ff */
[-C--:B------:R-:W-:Y:S02]  /*0b30*/  IMAD R9, R7, R15.reuse, R12 ;  /* 0x0000000f07097224 */ /* 0x080fe400078e020c */
[-C--:B------:R-:W-:Y:S02]  /*0b40*/  IMAD R13, R8, R15.reuse, R14 ;  /* 0x0000000f080d7224 */ /* 0x080fe400078e020e */
[----:B------:R-:W-:Y:S01]  /*0b50*/  IMAD R15, R10, R15, R16 ;  /* 0x0000000f0a0f7224 */ /* 0x000fe200078e0210 */
[C---:B------:R-:W-:Y:S02]  /*0b60*/  ISETP.GT.U32.AND P5, PT, R6.reuse, R9, PT ;  /* 0x000000090600720c */ /* 0x040fe40003fa4070 */
[C---:B------:R-:W-:Y:S02]  /*0b70*/  ISETP.GT.U32.AND P6, PT, R6.reuse, R13, PT ;  /* 0x0000000d0600720c */ /* 0x040fe40003fc4070 */
[----:B------:R-:W-:Y:S02]  /*0b80*/  ISETP.GT.U32.AND P0, PT, R6, R15, PT ;  /* 0x0000000f0600720c */ /* 0x000fe40003f04070 */
[----:B------:R-:W-:-:S07]  /*0b90*/  LOP3.LUT R22, R22, R11, RZ, 0x3c, !PT ;  /* 0x0000000b16167212 */ /* 0x000fce00078e3cff */
[--C-:B------:R-:W-:Y:S02]  /*0ba0*/  @!P5 IMAD.IADD R9, R9, 0x1, -R6.reuse ;  /* 0x000000010909d824 */ /* 0x100fe400078e0a06 */
[-C--:B------:R-:W-:Y:S02]  /*0bb0*/  @!P6 IADD3 R13, PT, PT, R13, -R6.reuse, RZ ;  /* 0x800000060d0de210 */ /* 0x080fe40007ffe0ff */
[----:B------:R-:W-:Y:S01]  /*0bc0*/  @!P0 IMAD.IADD R15, R15, 0x1, -R6 ;  /* 0x000000010f0f8824 */ /* 0x000fe200078e0a06 */
[-C--:B------:R-:W-:Y:S02]  /*0bd0*/  ISETP.GE.U32.AND P1, PT, R9, R6.reuse, PT ;  /* 0x000000060900720c */ /* 0x080fe40003f26070 */
[-C--:B------:R-:W-:Y:S02]  /*0be0*/  ISETP.GE.U32.AND P2, PT, R13, R6.reuse, PT ;  /* 0x000000060d00720c */ /* 0x080fe40003f46070 */
[----:B------:R-:W-:Y:S02]  /*0bf0*/  ISETP.GE.U32.AND P3, PT, R15, R6, PT ;  /* 0x000000060f00720c */ /* 0x000fe40003f66070 */
[----:B------:R-:W-:-:S02]  /*0c00*/  LOP3.LUT R20, R20, R11, RZ, 0x3c, !PT ;  /* 0x0000000b14147212 */ /* 0x000fc400078e3cff */
[----:B------:R-:W-:Y:S01]  /*0c10*/  LOP3.LUT R18, R18, R11, RZ, 0x3c, !PT ;  /* 0x0000000b12127212 */ /* 0x000fe200078e3cff */
[----:B------:R-:W-:Y:S01]  /*0c20*/  @!P5 VIADD R7, R7, 0x1 ;  /* 0x000000010707d836 */ /* 0x000fe20000000000 */
[----:B------:R-:W-:Y:S02]  /*0c30*/  ISETP.GE.AND P4, PT, R22, RZ, PT ;  /* 0x000000ff1600720c */ /* 0x000fe40003f86270 */
[----:B------:R-:W-:Y:S02]  /*0c40*/  ISETP.GE.AND P5, PT, R20, RZ, PT ;  /* 0x000000ff1400720c */ /* 0x000fe40003fa6270 */
[----:B------:R-:W-:Y:S02]  /*0c50*/  @!P6 IADD3 R8, PT, PT, R8, 0x1, RZ ;  /* 0x000000010808e810 */ /* 0x000fe40007ffe0ff */
[----:B------:R-:W-:Y:S01]  /*0c60*/  ISETP.GE.AND P6, PT, R18, RZ, PT ;  /* 0x000000ff1200720c */ /* 0x000fe20003fc6270 */
[----:B------:R-:W-:Y:S01]  /*0c70*/  @!P0 VIADD R10, R10, 0x1 ;  /* 0x000000010a0a8836 */ /* 0x000fe20000000000 */
[----:B------:R-:W-:Y:S01]  /*0c80*/  @P2 IADD3 R8, PT, PT, R8, 0x1, RZ ;  /* 0x0000000108082810 */ /* 0x000fe20007ffe0ff */
[----:B------:R-:W-:-:S02]  /*0c90*/  @P1 VIADD R7, R7, 0x1 ;  /* 0x0000000107071836 */ /* 0x000fc40000000000 */
[----:B------:R-:W-:Y:S01]  /*0ca0*/  @P3 VIADD R10, R10, 0x1 ;  /* 0x000000010a0a3836 */ /* 0x000fe20000000000 */
[----:B------:R-:W-:Y:S02]  /*0cb0*/  ISETP.NE.AND P0, PT, R11, RZ, PT ;  /* 0x000000ff0b00720c */ /* 0x000fe40003f05270 */
[----:B------:R-:W-:Y:S01]  /*0cc0*/  LOP3.LUT R6, RZ, R11, RZ, 0x33, !PT ;  /* 0x0000000bff067212 */ /* 0x000fe200078e33ff */
[----:B------:R-:W-:Y:S01]  /*0cd0*/  @!P5 IMAD.MOV R8, RZ, RZ, -R8 ;  /* 0x000000ffff08d224 */ /* 0x000fe200078e0a08 */
[----:B------:R-:W-:-:S03]  /*0ce0*/  @!P4 IADD3 R7, PT, PT, -R7, RZ, RZ ;  /* 0x000000ff0707c210 */ /* 0x000fc60007ffe1ff */
[----:B------:R-:W-:Y:S02]  /*0cf0*/  @!P6 IADD3 R10, PT, PT, -R10, RZ, RZ ;  /* 0x000000ff0a0ae210 */ /* 0x000fe40007ffe1ff */
[C---:B------:R-:W-:Y:S02]  /*0d00*/  SEL R12, R6.reuse, R7, !P0 ;  /* 0x00000007060c7207 */ /* 0x040fe40004000000 */
[C---:B------:R-:W-:Y:S02]  /*0d10*/  SEL R9, R6.reuse, R8, !P0 ;  /* 0x0000000806097207 */ /* 0x040fe40004000000 */
[----:B------:R-:W-:Y:S02]  /*0d20*/  SEL R7, R6, R10, !P0 ;  /* 0x0000000a06077207 */ /* 0x000fe40004000000 */
[----:B--2---:R-:W-:Y:S01]  /*0d30*/  IADD3 R9, PT, PT, -R9, R0, RZ ;  /* 0x0000000009097210 */ /* 0x004fe20007ffe1ff */
[----:B---3--:R-:W-:Y:S02]  /*0d40*/  IMAD.IADD R6, R5, 0x1, -R12 ;  /* 0x0000000105067824 */ /* 0x008fe400078e0a0c */
[----:B----4-:R-:W-:-:S03]  /*0d50*/  IMAD.IADD R7, R4, 0x1, -R7 ;  /* 0x0000000104077824 */ /* 0x010fc600078e0a07 */
[----:B------:R-:W-:Y:S01]  /*0d60*/  LEA R6, R6, R5, 0x1 ;  /* 0x0000000506067211 */ /* 0x000fe200078e08ff */
[----:B------:R-:W-:Y:S01]  /*0d70*/  IMAD R9, R9, 0x2, R0 ;  /* 0x0000000209097824 */ /* 0x000fe200078e0200 */
[----:B------:R-:W-:Y:S02]  /*0d80*/  LEA R7, R7, R4, 0x1 ;  /* 0x0000000407077211 */ /* 0x000fe400078e08ff */
[----:B------:R-:W-:Y:S02]  /*0d90*/  VIMNMX R6, PT, PT, RZ, R6, !PT ;  /* 0x00000006ff067248 */ /* 0x000fe40007fe0100 */
[----:B------:R-:W-:Y:S02]  /*0da0*/  VIMNMX R9, PT, PT, RZ, R9, !PT ;  /* 0x00000009ff097248 */ /* 0x000fe40007fe0100 */
[----:B------:R-:W-:Y:S02]  /*0db0*/  VIMNMX R7, PT, PT, RZ, R7, !PT ;  /* 0x00000007ff077248 */ /* 0x000fe40007fe0100 */
[----:B------:R-:W-:-:S02]  /*0dc0*/  VIMNMX R5, PT, PT, R6, 0xff, PT ;  /* 0x000000ff06057848 */ /* 0x000fc40003fe0100 */
[----:B------:R-:W-:Y:S02]  /*0dd0*/  VIMNMX R9, PT, PT, R9, 0xff, PT ;  /* 0x000000ff09097848 */ /* 0x000fe40003fe0100 */
[----:B------:R-:W-:Y:S01]  /*0de0*/  VIMNMX R7, PT, PT, R7, 0xff, PT ;  /* 0x000000ff07077848 */ /* 0x000fe20003fe0100 */
[----:B------:R-:W-:Y:S04]  /*0df0*/  STG.E.U8 desc[UR6][R2.64], R5 ;  /* 0x0000000502007986 */ /* 0x000fe8000c101106 */
[----:B------:R-:W-:Y:S04]  /*0e00*/  STG.E.U8 desc[UR6][R2.64+0x1], R9 ;  /* 0x0000010902007986 */ /* 0x000fe8000c101106 */
[----:B------:R-:W-:Y:S01]  /*0e10*/  STG.E.U8 desc[UR6][R2.64+0x2], R7 ;  /* 0x0000020702007986 */ /* 0x000fe2000c101106 */
[----:B------:R-:W-:Y:S05]  /*0e20*/  EXIT ;  /* 0x000000000000794d */ /* 0x000fea0003800000 */
.L_x_1:
[----:B------:R-:W-:-:S00]  /*0e30*/  BRA `(.L_x_1) ;  /* 0xfffffffc00fc7947 */ /* 0x000fc0000383ffff */
[----:B------:R-:W-:-:S00]  /*0e40*/  NOP ;  /* 0x0000000000007918 */ /* 0x000fc00000000000 */
        /* <DEDUP_REMOVED lines=11> */
.L_x_2:


//--------------------- .nv.shared.reserved.0     --------------------------
	.section	.nv.shared.reserved.0,"aw",@nobits
	.weak		__nv_reservedSMEM_offset_0_alias
	.size		__nv_reservedSMEM_offset_0_alias, 0, 64
	.other		__nv_reservedSMEM_offset_0_alias,@"STO_CUDA_RESERVED_SHARED STV_DEFAULT"
__nv_reservedSMEM_offset_0_alias:
	.zero		0
	.zero		64


//--------------------- .nv.constant0._Z13PictureKernelPhii --------------------------
	.section	.nv.constant0._Z13PictureKernelPhii,"a",@progbits
	.sectionflags	@""
	.align	4
.nv.constant0._Z13PictureKernelPhii:
	.zero		912


//--------------------- SYMBOLS --------------------------

	.type		.nv.reservedSmem.offset0,@object
	.size		.nv.reservedSmem.offset0,0x4
